//
// Generated by NVIDIA NVVM Compiler
//
// Compiler Build ID: CL-36424714
// Cuda compilation tools, release 13.0, V13.0.88
// Based on NVVM 20.0.0
//

.version 9.0
.target sm_100
.address_size 64

	// .globl	_Z24__kernel__multiply_arrayPffi

.visible .entry _Z24__kernel__multiply_arrayPffi(
	.param .u64 .ptr .align 1 _Z24__kernel__multiply_arrayPffi_param_0,
	.param .f32 _Z24__kernel__multiply_arrayPffi_param_1,
	.param .u32 _Z24__kernel__multiply_arrayPffi_param_2
)
{
	.reg .pred 	%p<3>;
	.reg .b32 	%r<11>;
	.reg .b32 	%f<4>;
	.reg .b64 	%rd<5>;

	ld.param.u64 	%rd2, [_Z24__kernel__multiply_arrayPffi_param_0];
	ld.param.f32 	%f1, [_Z24__kernel__multiply_arrayPffi_param_1];
	ld.param.u32 	%r6, [_Z24__kernel__multiply_arrayPffi_param_2];
	mov.u32 	%r7, %ctaid.x;
	mov.u32 	%r1, %ntid.x;
	mov.u32 	%r8, %tid.x;
	mad.lo.s32 	%r10, %r7, %r1, %r8;
	setp.ge.s32 	%p1, %r10, %r6;
	@%p1 bra 	$L__BB0_3;
	mov.u32 	%r9, %nctaid.x;
	mul.lo.s32 	%r3, %r1, %r9;
	cvta.to.global.u64 	%rd1, %rd2;
$L__BB0_2:
	mul.wide.s32 	%rd3, %r10, 4;
	add.s64 	%rd4, %rd1, %rd3;
	ld.global.f32 	%f2, [%rd4];
	mul.f32 	%f3, %f1, %f2;
	st.global.f32 	[%rd4], %f3;
	add.s32 	%r10, %r10, %r3;
	setp.lt.s32 	%p2, %r10, %r6;
	@%p2 bra 	$L__BB0_2;
$L__BB0_3:
	ret;

}


// ===== COMPILED SASS (sm_100) =====

	.target	sm_100

	.elftype	@"ET_EXEC"


//--------------------- .note.nv.tkinfo           --------------------------
	.section	.note.nv.tkinfo,"",@"SHT_NOTE"
	.sectionflags	@"SHF_NOTE_NV_TKINFO"
	.tkinfo
        /*0018*/ 	.word	0x00000002
        /*0030*/ 	.string	""
        /*0030*/ 	.string	"ptxas"
        /*0030*/ 	.string	"Cuda compilation tools, release 13.0, V13.0.88"
        /*0030*/ 	.string	"Build cuda_13.0.r13.0/compiler.36424714_0"
        /*0030*/ 	.string	"-arch sm_100 -m 64 "



//--------------------- .note.nv.cuinfo           --------------------------
	.section	.note.nv.cuinfo,"",@"SHT_NOTE"
	.sectionflags	@"SHF_NOTE_NV_CUINFO"
        /*0018*/ 	.short	0x0002
        /*001a*/ 	.short	0x0064
        /*001c*/ 	.short	0x0082
	.zero		2


//--------------------- .nv.info                  --------------------------
	.section	.nv.info,"",@"SHT_CUDA_INFO"
	.align	4


	//----- nvinfo : EIATTR_REGCOUNT
	.align		4
        /*0000*/ 	.byte	0x04, 0x2f
        /*0002*/ 	.short	(.L_1 - .L_0)
	.align		4
.L_0:
        /*0004*/ 	.word	index@(_Z24__kernel__multiply_arrayPffi)
        /*0008*/ 	.word	0x0000000c


	//----- nvinfo : EIATTR_FRAME_SIZE
	.align		4
.L_1:
        /*000c*/ 	.byte	0x04, 0x11
        /*000e*/ 	.short	(.L_3 - .L_2)
	.align		4
.L_2:
        /*0010*/ 	.word	index@(_Z24__kernel__multiply_arrayPffi)
        /*0014*/ 	.word	0x00000000


	//----- nvinfo : EIATTR_MIN_STACK_SIZE
	.align		4
.L_3:
        /*0018*/ 	.byte	0x04, 0x12
        /*001a*/ 	.short	(.L_5 - .L_4)
	.align		4
.L_4:
        /*001c*/ 	.word	index@(_Z24__kernel__multiply_arrayPffi)
        /*0020*/ 	.word	0x00000000
.L_5:


//--------------------- .nv.compat                --------------------------
	.section	.nv.compat,"",@"SHT_CUDA_COMPAT_INFO"
	.align	4
        /*0000*/ 	.byte	0x02, 0x09, 0x00, 0x00, 0x02, 0x02, 0x01, 0x00, 0x02, 0x05, 0x05, 0x00, 0x03, 0x07, 0x01, 0x01
        /*0010*/ 	.byte	0x02, 0x03, 0x00, 0x00, 0x02, 0x06, 0x01, 0x00, 0x04, 0x0b, 0x08, 0x00, 0x09, 0x00, 0x00, 0x00
        /*0020*/ 	.byte	0x00, 0x00, 0x00, 0x00


//--------------------- .nv.info._Z24__kernel__multiply_arrayPffi --------------------------
	.section	.nv.info._Z24__kernel__multiply_arrayPffi,"",@"SHT_CUDA_INFO"
	.sectionflags	@""
	.align	4


	//----- nvinfo : EIATTR_CUDA_API_VERSION
	.align		4
        /*0000*/ 	.byte	0x04, 0x37
        /*0002*/ 	.short	(.L_7 - .L_6)
.L_6:
        /*0004*/ 	.word	0x00000082


	//----- nvinfo : EIATTR_KPARAM_INFO
	.align		4
.L_7:
        /*0008*/ 	.byte	0x04, 0x17
        /*000a*/ 	.short	(.L_9 - .L_8)
.L_8:
        /*000c*/ 	.word	0x00000000
        /*0010*/ 	.short	0x0002
        /*0012*/ 	.short	0x000c
        /*0014*/ 	.byte	0x00, 0xf0, 0x11, 0x00


	//----- nvinfo : EIATTR_KPARAM_INFO
	.align		4
.L_9:
        /*0018*/ 	.byte	0x04, 0x17
        /*001a*/ 	.short	(.L_11 - .L_10)
.L_10:
        /*001c*/ 	.word	0x00000000
        /*0020*/ 	.short	0x0001
        /*0022*/ 	.short	0x0008
        /*0024*/ 	.byte	0x00, 0xf0, 0x11, 0x00


	//----- nvinfo : EIATTR_KPARAM_INFO
	.align		4
.L_11:
        /*0028*/ 	.byte	0x04, 0x17
        /*002a*/ 	.short	(.L_13 - .L_12)
.L_12:
        /*002c*/ 	.word	0x00000000
        /*0030*/ 	.short	0x0000
        /*0032*/ 	.short	0x0000
        /*0034*/ 	.byte	0x00, 0xf5, 0x21, 0x00


	//----- nvinfo : EIATTR_SPARSE_MMA_MASK
	.align		4
.L_13:
        /*0038*/ 	.byte	0x03, 0x50
        /*003a*/ 	.short	0x0000


	//----- nvinfo : EIATTR_MAXREG_COUNT
	.align		4
        /*003c*/ 	.byte	0x03, 0x1b
        /*003e*/ 	.short	0x00ff


	//----- nvinfo : EIATTR_MERCURY_ISA_VERSION
	.align		4
        /*0040*/ 	.byte	0x03, 0x5f
        /*0042*/ 	.short	0x0101


	//----- nvinfo : EIATTR_VRC_CTA_INIT_COUNT
	.align		4
        /*0044*/ 	.byte	0x02, 0x4a
	.zero		1
	.zero		1


	//----- nvinfo : EIATTR_EXIT_INSTR_OFFSETS
	.align		4
        /*0048*/ 	.byte	0x04, 0x1c
        /*004a*/ 	.short	(.L_15 - .L_14)


	//   ....[0]....
.L_14:
        /*004c*/ 	.word	0x00000070


	//   ....[1]....
        /*0050*/ 	.word	0x00000140


	//----- nvinfo : EIATTR_CRS_STACK_SIZE
	.align		4
.L_15:
        /*0054*/ 	.byte	0x04, 0x1e
        /*0056*/ 	.short	(.L_17 - .L_16)
.L_16:
        /*0058*/ 	.word	0x00000000


	//----- nvinfo : EIATTR_CBANK_PARAM_SIZE
	.align		4
.L_17:
        /*005c*/ 	.byte	0x03, 0x19
        /*005e*/ 	.short	0x0010


	//----- nvinfo : EIATTR_PARAM_CBANK
	.align		4
        /*0060*/ 	.byte	0x04, 0x0a
        /*0062*/ 	.short	(.L_19 - .L_18)
	.align		4
.L_18:
        /*0064*/ 	.word	index@(.nv.constant0._Z24__kernel__multiply_arrayPffi)
        /*0068*/ 	.short	0x0380
        /*006a*/ 	.short	0x0010


	//----- nvinfo : EIATTR_SW_WAR
	.align		4
.L_19:
        /*006c*/ 	.byte	0x04, 0x36
        /*006e*/ 	.short	(.L_21 - .L_20)
.L_20:
        /*0070*/ 	.word	0x00000008
.L_21:


//--------------------- .nv.callgraph             --------------------------
	.section	.nv.callgraph,"",@"SHT_CUDA_CALLGRAPH"
	.align	4
	.sectionentsize	8
	.align		4
        /*0000*/ 	.word	0x00000000
	.align		4
        /*0004*/ 	.word	0xffffffff
	.align		4
        /*0008*/ 	.word	0x00000000
	.align		4
        /*000c*/ 	.word	0xfffffffe
	.align		4
        /*0010*/ 	.word	0x00000000
	.align		4
        /*0014*/ 	.word	0xfffffffd
	.align		4
        /*0018*/ 	.word	0x00000000
	.align		4
        /*001c*/ 	.word	0xfffffffc


//--------------------- .text._Z24__kernel__multiply_arrayPffi --------------------------
	.section	.text._Z24__kernel__multiply_arrayPffi,"ax",@progbits
	.align	128
        .global         _Z24__kernel__multiply_arrayPffi
        .type           _Z24__kernel__multiply_arrayPffi,@function
        .size           _Z24__kernel__multiply_arrayPffi,(.L_x_2 - _Z24__kernel__multiply_arrayPffi)
        .other          _Z24__kernel__multiply_arrayPffi,@"STO_CUDA_ENTRY STV_DEFAULT"
_Z24__kernel__multiply_arrayPffi:
.text._Z24__kernel__multiply_arrayPffi:
[----:B------:R-:W-:Y:S01]  /*0000*/  LDC R1, c[0x0][0x37c] ;  /* 0x0000df00ff017b82 */ /* 0x000fe20000000800 */
[----:B------:R-:W0:Y:S07]  /*0010*/  S2R R0, SR_TID.X ;  /* 0x0000000000007919 */ /* 0x000e2e0000002100 */
[----:B------:R-:W0:Y:S01]  /*0020*/  S2UR UR4, SR_CTAID.X ;  /* 0x00000000000479c3 */ /* 0x000e220000002500 */
[----:B------:R-:W1:Y:S07]  /*0030*/  LDCU UR5, c[0x0][0x38c] ;  /* 0x00007180ff0577ac */ /* 0x000e6e0008000800 */
[----:B------:R-:W0:Y:S02]  /*0040*/  LDC R7, c[0x0][0x360] ;  /* 0x0000d800ff077b82 */ /* 0x000e240000000800 */
[----:B0-----:R-:W-:-:S05]  /*0050*/  IMAD R0, R7, UR4, R0 ;  /* 0x0000000407007c24 */ /* 0x001fca000f8e0200 */
[----:B-1----:R-:W-:-:S13]  /*0060*/  ISETP.GE.AND P0, PT, R0, UR5, PT ;  /* 0x0000000500007c0c */ /* 0x002fda000bf06270 */
[----:B------:R-:W-:Y:S05]  /*0070*/  @P0 EXIT ;  /* 0x000000000000094d */ /* 0x000fea0003800000 */
[----:B------:R-:W0:Y:S01]  /*0080*/  LDC.64 R4, c[0x0][0x380] ;  /* 0x0000e000ff047b82 */ /* 0x000e220000000a00 */
[----:B------:R-:W1:Y:S01]  /*0090*/  LDCU UR4, c[0x0][0x370] ;  /* 0x00006e00ff0477ac */ /* 0x000e620008000800 */
[----:B------:R-:W2:Y:S01]  /*00a0*/  LDCU.64 UR6, c[0x0][0x358] ;  /* 0x00006b00ff0677ac */ /* 0x000ea20008000a00 */
[----:B------:R-:W3:Y:S01]  /*00b0*/  LDCU UR8, c[0x0][0x388] ;  /* 0x00007100ff0877ac */ /* 0x000ee20008000800 */
[----:B-1----:R-:W-:-:S07]  /*00c0*/  IMAD R7, R7, UR4, RZ ;  /* 0x0000000407077c24 */ /* 0x002fce000f8e02ff */
.L_x_0:
[----:B01----:R-:W-:-:S05]  /*00d0*/  IMAD.WIDE R2, R0, 0x4, R4 ;  /* 0x0000000400027825 */ /* 0x003fca00078e0204 */
[----:B--2---:R-:W3:Y:S01]  /*00e0*/  LDG.E R6, desc[UR6][R2.64] ;  /* 0x0000000602067981 */ /* 0x004ee2000c1e1900 */
[----:B------:R-:W-:-:S04]  /*00f0*/  IADD3 R0, PT, PT, R7, R0, RZ ;  /* 0x0000000007007210 */ /* 0x000fc80007ffe0ff */
[----:B------:R-:W-:Y:S01]  /*0100*/  ISETP.GE.AND P0, PT, R0, UR5, PT ;  /* 0x0000000500007c0c */ /* 0x000fe2000bf06270 */
[----:B---3--:R-:W-:-:S05]  /*0110*/  FMUL R9, R6, UR8 ;  /* 0x0000000806097c20 */ /* 0x008fca0008400000 */
[----:B------:R1:W-:Y:S07]  /*0120*/  STG.E desc[UR6][R2.64], R9 ;  /* 0x0000000902007986 */ /* 0x0003ee000c101906 */
[----:B------:R-:W-:Y:S05]  /*0130*/  @!P0 BRA `(.L_x_0) ;  /* 0xfffffffc00e48947 */ /* 0x000fea000383ffff */
[----:B------:R-:W-:Y:S05]  /*0140*/  EXIT ;  /* 0x000000000000794d */ /* 0x000fea0003800000 */
.L_x_1:
[----:B------:R-:W-:-:S00]  /*0150*/  BRA `(.L_x_1) ;  /* 0xfffffffc00fc7947 */ /* 0x000fc0000383ffff */
[----:B------:R-:W-:-:S00]  /*0160*/  NOP ;  /* 0x0000000000007918 */ /* 0x000fc00000000000 */
        /* <DEDUP_REMOVED lines=9> */
.L_x_2:


//--------------------- .nv.shared.reserved.0     --------------------------
	.section	.nv.shared.reserved.0,"aw",@nobits
	.weak		__nv_reservedSMEM_offset_0_alias
	.size		__nv_reservedSMEM_offset_0_alias, 0, 64
	.other		__nv_reservedSMEM_offset_0_alias,@"STO_CUDA_RESERVED_SHARED STV_DEFAULT"
__nv_reservedSMEM_offset_0_alias:
	.zero		0
	.zero		64


//--------------------- .nv.constant0._Z24__kernel__multiply_arrayPffi --------------------------
	.section	.nv.constant0._Z24__kernel__multiply_arrayPffi,"a",@progbits
	.sectionflags	@""
	.align	4
.nv.constant0._Z24__kernel__multiply_arrayPffi:
	.zero		912


//--------------------- SYMBOLS --------------------------

	.type		.nv.reservedSmem.offset0,@object
	.size		.nv.reservedSmem.offset0,0x4
